//
// Generated by NVIDIA NVVM Compiler
//
// Compiler Build ID: CL-36424714
// Cuda compilation tools, release 13.0, V13.0.88
// Based on NVVM 20.0.0
//

.version 9.0
.target sm_100
.address_size 64

	// .globl	_Z16color_conversionP16Coefficients_AOS

.visible .entry _Z16color_conversionP16Coefficients_AOS(
	.param .u64 .ptr .align 1 _Z16color_conversionP16Coefficients_AOS_param_0
)
{
	.reg .b32 	%r<18>;
	.reg .b64 	%rd<5>;

	ld.param.u64 	%rd1, [_Z16color_conversionP16Coefficients_AOS_param_0];
	cvta.to.global.u64 	%rd2, %rd1;
	mov.u32 	%r1, %ctaid.x;
	mov.u32 	%r2, %ntid.x;
	mov.u32 	%r3, %tid.x;
	mad.lo.s32 	%r4, %r1, %r2, %r3;
	mul.wide.s32 	%rd3, %r4, 32;
	add.s64 	%rd4, %rd2, %rd3;
	ld.global.u32 	%r5, [%rd4];
	ld.global.u32 	%r6, [%rd4+8];
	add.s32 	%r7, %r6, %r5;
	ld.global.u32 	%r8, [%rd4+4];
	add.s32 	%r9, %r7, %r8;
	ld.global.u32 	%r10, [%rd4+20];
	div.s32 	%r11, %r9, %r10;
	ld.global.u32 	%r12, [%rd4+12];
	ld.global.u32 	%r13, [%rd4+16];
	mul.lo.s32 	%r14, %r13, %r12;
	ld.global.u32 	%r15, [%rd4+24];
	div.s32 	%r16, %r14, %r15;
	mul.lo.s32 	%r17, %r16, %r11;
	st.global.u32 	[%rd4+28], %r17;
	ret;

}


// ===== COMPILED SASS (sm_100) =====

	.target	sm_100

	.elftype	@"ET_EXEC"


//--------------------- .note.nv.tkinfo           --------------------------
	.section	.note.nv.tkinfo,"",@"SHT_NOTE"
	.sectionflags	@"SHF_NOTE_NV_TKINFO"
	.tkinfo
        /*0018*/ 	.word	0x00000002
        /*0030*/ 	.string	""
        /*0030*/ 	.string	"ptxas"
        /*0030*/ 	.string	"Cuda compilation tools, release 13.0, V13.0.88"
        /*0030*/ 	.string	"Build cuda_13.0.r13.0/compiler.36424714_0"
        /*0030*/ 	.string	"-arch sm_100 -m 64 "



//--------------------- .note.nv.cuinfo           --------------------------
	.section	.note.nv.cuinfo,"",@"SHT_NOTE"
	.sectionflags	@"SHF_NOTE_NV_CUINFO"
        /*0018*/ 	.short	0x0002
        /*001a*/ 	.short	0x0064
        /*001c*/ 	.short	0x0082
	.zero		2


//--------------------- .nv.info                  --------------------------
	.section	.nv.info,"",@"SHT_CUDA_INFO"
	.align	4


	//----- nvinfo : EIATTR_REGCOUNT
	.align		4
        /*0000*/ 	.byte	0x04, 0x2f
        /*0002*/ 	.short	(.L_1 - .L_0)
	.align		4
.L_0:
        /*0004*/ 	.word	index@(_Z16color_conversionP16Coefficients_AOS)
        /*0008*/ 	.word	0x00000015


	//----- nvinfo : EIATTR_FRAME_SIZE
	.align		4
.L_1:
        /*000c*/ 	.byte	0x04, 0x11
        /*000e*/ 	.short	(.L_3 - .L_2)
	.align		4
.L_2:
        /*0010*/ 	.word	index@(_Z16color_conversionP16Coefficients_AOS)
        /*0014*/ 	.word	0x00000000


	//----- nvinfo : EIATTR_MIN_STACK_SIZE
	.align		4
.L_3:
        /*0018*/ 	.byte	0x04, 0x12
        /*001a*/ 	.short	(.L_5 - .L_4)
	.align		4
.L_4:
        /*001c*/ 	.word	index@(_Z16color_conversionP16Coefficients_AOS)
        /*0020*/ 	.word	0x00000000
.L_5:


//--------------------- .nv.compat                --------------------------
	.section	.nv.compat,"",@"SHT_CUDA_COMPAT_INFO"
	.align	4
        /*0000*/ 	.byte	0x02, 0x09, 0x00, 0x00, 0x02, 0x02, 0x01, 0x00, 0x02, 0x05, 0x05, 0x00, 0x03, 0x07, 0x01, 0x01
        /*0010*/ 	.byte	0x02, 0x03, 0x00, 0x00, 0x02, 0x06, 0x01, 0x00, 0x04, 0x0b, 0x08, 0x00, 0x09, 0x00, 0x00, 0x00
        /*0020*/ 	.byte	0x00, 0x00, 0x00, 0x00


//--------------------- .nv.info._Z16color_conversionP16Coefficients_AOS --------------------------
	.section	.nv.info._Z16color_conversionP16Coefficients_AOS,"",@"SHT_CUDA_INFO"
	.sectionflags	@""
	.align	4


	//----- nvinfo : EIATTR_CUDA_API_VERSION
	.align		4
        /*0000*/ 	.byte	0x04, 0x37
        /*0002*/ 	.short	(.L_7 - .L_6)
.L_6:
        /*0004*/ 	.word	0x00000082


	//----- nvinfo : EIATTR_KPARAM_INFO
	.align		4
.L_7:
        /*0008*/ 	.byte	0x04, 0x17
        /*000a*/ 	.short	(.L_9 - .L_8)
.L_8:
        /*000c*/ 	.word	0x00000000
        /*0010*/ 	.short	0x0000
        /*0012*/ 	.short	0x0000
        /*0014*/ 	.byte	0x00, 0xf5, 0x21, 0x00


	//----- nvinfo : EIATTR_SPARSE_MMA_MASK
	.align		4
.L_9:
        /*0018*/ 	.byte	0x03, 0x50
        /*001a*/ 	.short	0x0000


	//----- nvinfo : EIATTR_MAXREG_COUNT
	.align		4
        /*001c*/ 	.byte	0x03, 0x1b
        /*001e*/ 	.short	0x00ff


	//----- nvinfo : EIATTR_MERCURY_ISA_VERSION
	.align		4
        /*0020*/ 	.byte	0x03, 0x5f
        /*0022*/ 	.short	0x0101


	//----- nvinfo : EIATTR_VRC_CTA_INIT_COUNT
	.align		4
        /*0024*/ 	.byte	0x02, 0x4a
	.zero		1
	.zero		1


	//----- nvinfo : EIATTR_EXIT_INSTR_OFFSETS
	.align		4
        /*0028*/ 	.byte	0x04, 0x1c
        /*002a*/ 	.short	(.L_11 - .L_10)


	//   ....[0]....
.L_10:
        /*002c*/ 	.word	0x00000430


	//----- nvinfo : EIATTR_CBANK_PARAM_SIZE
	.align		4
.L_11:
        /*0030*/ 	.byte	0x03, 0x19
        /*0032*/ 	.short	0x0008


	//----- nvinfo : EIATTR_PARAM_CBANK
	.align		4
        /*0034*/ 	.byte	0x04, 0x0a
        /*0036*/ 	.short	(.L_13 - .L_12)
	.align		4
.L_12:
        /*0038*/ 	.word	index@(.nv.constant0._Z16color_conversionP16Coefficients_AOS)
        /*003c*/ 	.short	0x0380
        /*003e*/ 	.short	0x0008


	//----- nvinfo : EIATTR_SW_WAR
	.align		4
.L_13:
        /*0040*/ 	.byte	0x04, 0x36
        /*0042*/ 	.short	(.L_15 - .L_14)
.L_14:
        /*0044*/ 	.word	0x00000008
.L_15:


//--------------------- .nv.callgraph             --------------------------
	.section	.nv.callgraph,"",@"SHT_CUDA_CALLGRAPH"
	.align	4
	.sectionentsize	8
	.align		4
        /*0000*/ 	.word	0x00000000
	.align		4
        /*0004*/ 	.word	0xffffffff
	.align		4
        /*0008*/ 	.word	0x00000000
	.align		4
        /*000c*/ 	.word	0xfffffffe
	.align		4
        /*0010*/ 	.word	0x00000000
	.align		4
        /*0014*/ 	.word	0xfffffffd
	.align		4
        /*0018*/ 	.word	0x00000000
	.align		4
        /*001c*/ 	.word	0xfffffffc


//--------------------- .text._Z16color_conversionP16Coefficients_AOS --------------------------
	.section	.text._Z16color_conversionP16Coefficients_AOS,"ax",@progbits
	.align	128
        .global         _Z16color_conversionP16Coefficients_AOS
        .type           _Z16color_conversionP16Coefficients_AOS,@function
        .size           _Z16color_conversionP16Coefficients_AOS,(.L_x_1 - _Z16color_conversionP16Coefficients_AOS)
        .other          _Z16color_conversionP16Coefficients_AOS,@"STO_CUDA_ENTRY STV_DEFAULT"
_Z16color_conversionP16Coefficients_AOS:
.text._Z16color_conversionP16Coefficients_AOS:
[----:B------:R-:W-:Y:S01]  /*0000*/  LDC R1, c[0x0][0x37c] ;  /* 0x0000df00ff017b82 */ /* 0x000fe20000000800 */
[----:B------:R-:W0:Y:S07]  /*0010*/  S2R R0, SR_TID.X ;  /* 0x0000000000007919 */ /* 0x000e2e0000002100 */
[----:B------:R-:W0:Y:S01]  /*0020*/  S2UR UR6, SR_CTAID.X ;  /* 0x00000000000679c3 */ /* 0x000e220000002500 */
[----:B------:R-:W1:Y:S07]  /*0030*/  LDCU.64 UR4, c[0x0][0x358] ;  /* 0x00006b00ff0477ac */ /* 0x000e6e0008000a00 */
[----:B------:R-:W0:Y:S08]  /*0040*/  LDC R5, c[0x0][0x360] ;  /* 0x0000d800ff057b82 */ /* 0x000e300000000800 */
[----:B------:R-:W2:Y:S01]  /*0050*/  LDC.64 R2, c[0x0][0x380] ;  /* 0x0000e000ff027b82 */ /* 0x000ea20000000a00 */
[----:B0-----:R-:W-:-:S04]  /*0060*/  IMAD R5, R5, UR6, R0 ;  /* 0x0000000605057c24 */ /* 0x001fc8000f8e0200 */
[----:B--2---:R-:W-:-:S05]  /*0070*/  IMAD.WIDE R2, R5, 0x20, R2 ;  /* 0x0000002005027825 */ /* 0x004fca00078e0202 */
[----:B-1----:R-:W2:Y:S04]  /*0080*/  LDG.E R6, desc[UR4][R2.64+0x18] ;  /* 0x0000180402067981 */ /* 0x002ea8000c1e1900 */
[----:B------:R-:W3:Y:S04]  /*0090*/  LDG.E R0, desc[UR4][R2.64+0x14] ;  /* 0x0000140402007981 */ /* 0x000ee8000c1e1900 */
[----:B------:R-:W4:Y:S04]  /*00a0*/  LDG.E R11, desc[UR4][R2.64+0xc] ;  /* 0x00000c04020b7981 */ /* 0x000f28000c1e1900 */
[----:B------:R-:W4:Y:S04]  /*00b0*/  LDG.E R4, desc[UR4][R2.64+0x10] ;  /* 0x0000100402047981 */ /* 0x000f28000c1e1900 */
[----:B------:R-:W5:Y:S04]  /*00c0*/  LDG.E R12, desc[UR4][R2.64] ;  /* 0x00000004020c7981 */ /* 0x000f68000c1e1900 */
[----:B------:R-:W5:Y:S04]  /*00d0*/  LDG.E R14, desc[UR4][R2.64+0x8] ;  /* 0x00000804020e7981 */ /* 0x000f68000c1e1900 */
[----:B------:R-:W5:Y:S01]  /*00e0*/  LDG.E R13, desc[UR4][R2.64+0x4] ;  /* 0x00000404020d7981 */ /* 0x000f62000c1e1900 */
[----:B--2---:R-:W-:-:S02]  /*00f0*/  IABS R7, R6 ;  /* 0x0000000600077213 */ /* 0x004fc40000000000 */
[----:B---3--:R-:W-:Y:S02]  /*0100*/  IABS R10, R0 ;  /* 0x00000000000a7213 */ /* 0x008fe40000000000 */
[----:B------:R-:W0:Y:S08]  /*0110*/  I2F.RP R16, R7 ;  /* 0x0000000700107306 */ /* 0x000e300000209400 */
[----:B------:R-:W1:Y:S08]  /*0120*/  I2F.RP R15, R10 ;  /* 0x0000000a000f7306 */ /* 0x000e700000209400 */
[----:B0-----:R-:W0:Y:S08]  /*0130*/  MUFU.RCP R16, R16 ;  /* 0x0000001000107308 */ /* 0x001e300000001000 */
[----:B-1----:R-:W1:Y:S01]  /*0140*/  MUFU.RCP R15, R15 ;  /* 0x0000000f000f7308 */ /* 0x002e620000001000 */
[----:B0-----:R-:W-:-:S02]  /*0150*/  VIADD R5, R16, 0xffffffe ;  /* 0x0ffffffe10057836 */ /* 0x001fc40000000000 */
[----:B-1----:R-:W-:-:S05]  /*0160*/  VIADD R8, R15, 0xffffffe ;  /* 0x0ffffffe0f087836 */ /* 0x002fca0000000000 */
[----:B------:R-:W0:Y:S08]  /*0170*/  F2I.FTZ.U32.TRUNC.NTZ R5, R5 ;  /* 0x0000000500057305 */ /* 0x000e30000021f000 */
[----:B------:R1:W2:Y:S01]  /*0180*/  F2I.FTZ.U32.TRUNC.NTZ R9, R8 ;  /* 0x0000000800097305 */ /* 0x0002a2000021f000 */
[----:B----4-:R-:W-:Y:S02]  /*0190*/  IMAD R11, R11, R4, RZ ;  /* 0x000000040b0b7224 */ /* 0x010fe400078e02ff */
[----:B------:R-:W-:-:S02]  /*01a0*/  HFMA2 R4, -RZ, RZ, 0, 0 ;  /* 0x00000000ff047431 */ /* 0x000fc400000001ff */
[----:B0-----:R-:W-:Y:S01]  /*01b0*/  IMAD.MOV R18, RZ, RZ, -R5 ;  /* 0x000000ffff127224 */ /* 0x001fe200078e0a05 */
[----:B-----5:R-:W-:Y:S01]  /*01c0*/  IADD3 R13, PT, PT, R13, R14, R12 ;  /* 0x0000000e0d0d7210 */ /* 0x020fe20007ffe00c */
[----:B-1----:R-:W-:Y:S01]  /*01d0*/  IMAD.MOV.U32 R8, RZ, RZ, RZ ;  /* 0x000000ffff087224 */ /* 0x002fe200078e00ff */
[----:B--2---:R-:W-:Y:S01]  /*01e0*/  IADD3 R17, PT, PT, RZ, -R9, RZ ;  /* 0x80000009ff117210 */ /* 0x004fe20007ffe0ff */
[----:B------:R-:W-:-:S04]  /*01f0*/  IMAD R15, R18, R7, RZ ;  /* 0x00000007120f7224 */ /* 0x000fc800078e02ff */
[----:B------:R-:W-:Y:S02]  /*0200*/  IMAD R17, R17, R10, RZ ;  /* 0x0000000a11117224 */ /* 0x000fe400078e02ff */
[----:B------:R-:W-:Y:S01]  /*0210*/  IMAD.HI.U32 R4, R5, R15, R4 ;  /* 0x0000000f05047227 */ /* 0x000fe200078e0004 */
[----:B------:R-:W-:-:S03]  /*0220*/  IABS R5, R0 ;  /* 0x0000000000057213 */ /* 0x000fc60000000000 */
[----:B------:R-:W-:Y:S01]  /*0230*/  IMAD.HI.U32 R9, R9, R17, R8 ;  /* 0x0000001109097227 */ /* 0x000fe200078e0008 */
[----:B------:R-:W-:Y:S02]  /*0240*/  IABS R8, R13 ;  /* 0x0000000d00087213 */ /* 0x000fe40000000000 */
[----:B------:R-:W-:Y:S02]  /*0250*/  IABS R12, R6 ;  /* 0x00000006000c7213 */ /* 0x000fe40000000000 */
[----:B------:R-:W-:Y:S01]  /*0260*/  IABS R15, R11 ;  /* 0x0000000b000f7213 */ /* 0x000fe20000000000 */
[----:B------:R-:W-:Y:S02]  /*0270*/  IMAD.MOV R5, RZ, RZ, -R5 ;  /* 0x000000ffff057224 */ /* 0x000fe400078e0a05 */
[----:B------:R-:W-:-:S04]  /*0280*/  IMAD.HI.U32 R9, R9, R8, RZ ;  /* 0x0000000809097227 */ /* 0x000fc800078e00ff */
[----:B------:R-:W-:Y:S02]  /*0290*/  IMAD.MOV R12, RZ, RZ, -R12 ;  /* 0x000000ffff0c7224 */ /* 0x000fe400078e0a0c */
[----:B------:R-:W-:-:S04]  /*02a0*/  IMAD.HI.U32 R4, R4, R15, RZ ;  /* 0x0000000f04047227 */ /* 0x000fc800078e00ff */
[----:B------:R-:W-:Y:S02]  /*02b0*/  IMAD R5, R9, R5, R8 ;  /* 0x0000000509057224 */ /* 0x000fe400078e0208 */
[----:B------:R-:W-:-:S03]  /*02c0*/  IMAD R8, R4, R12, R15 ;  /* 0x0000000c04087224 */ /* 0x000fc600078e020f */
[----:B------:R-:W-:Y:S02]  /*02d0*/  ISETP.GT.U32.AND P4, PT, R10, R5, PT ;  /* 0x000000050a00720c */ /* 0x000fe40003f84070 */
[----:B------:R-:W-:Y:S02]  /*02e0*/  ISETP.GT.U32.AND P5, PT, R7, R8, PT ;  /* 0x000000080700720c */ /* 0x000fe40003fa4070 */
[----:B------:R-:W-:Y:S02]  /*02f0*/  LOP3.LUT R13, R13, R0, RZ, 0x3c, !PT ;  /* 0x000000000d0d7212 */ /* 0x000fe400078e3cff */
[----:B------:R-:W-:-:S07]  /*0300*/  LOP3.LUT R11, R11, R6, RZ, 0x3c, !PT ;  /* 0x000000060b0b7212 */ /* 0x000fce00078e3cff */
[-C--:B------:R-:W-:Y:S02]  /*0310*/  @!P4 IADD3 R5, PT, PT, R5, -R10.reuse, RZ ;  /* 0x8000000a0505c210 */ /* 0x080fe40007ffe0ff */
[----:B------:R-:W-:Y:S02]  /*0320*/  @!P5 IMAD.IADD R8, R8, 0x1, -R7 ;  /* 0x000000010808d824 */ /* 0x000fe400078e0a07 */
[----:B------:R-:W-:-:S03]  /*0330*/  ISETP.GE.U32.AND P0, PT, R5, R10, PT ;  /* 0x0000000a0500720c */ /* 0x000fc60003f06070 */
[----:B------:R-:W-:Y:S01]  /*0340*/  ISETP.GE.U32.AND P1, PT, R8, R7, PT ;  /* 0x000000070800720c */ /* 0x000fe20003f26070 */
[----:B------:R-:W-:Y:S01]  /*0350*/  @!P4 VIADD R9, R9, 0x1 ;  /* 0x000000010909c836 */ /* 0x000fe20000000000 */
[----:B------:R-:W-:Y:S02]  /*0360*/  ISETP.GE.AND P2, PT, R13, RZ, PT ;  /* 0x000000ff0d00720c */ /* 0x000fe40003f46270 */
[----:B------:R-:W-:Y:S02]  /*0370*/  ISETP.GE.AND P3, PT, R11, RZ, PT ;  /* 0x000000ff0b00720c */ /* 0x000fe40003f66270 */
[----:B------:R-:W-:Y:S02]  /*0380*/  @!P5 IADD3 R4, PT, PT, R4, 0x1, RZ ;  /* 0x000000010404d810 */ /* 0x000fe40007ffe0ff */
[----:B------:R-:W-:Y:S02]  /*0390*/  ISETP.NE.AND P4, PT, R0, RZ, PT ;  /* 0x000000ff0000720c */ /* 0x000fe40003f85270 */
[----:B------:R-:W-:Y:S01]  /*03a0*/  ISETP.NE.AND P5, PT, R6, RZ, PT ;  /* 0x000000ff0600720c */ /* 0x000fe20003fa5270 */
[----:B------:R-:W-:-:S02]  /*03b0*/  @P0 VIADD R9, R9, 0x1 ;  /* 0x0000000109090836 */ /* 0x000fc40000000000 */
[----:B------:R-:W-:Y:S02]  /*03c0*/  @P1 IADD3 R4, PT, PT, R4, 0x1, RZ ;  /* 0x0000000104041810 */ /* 0x000fe40007ffe0ff */
[----:B------:R-:W-:Y:S02]  /*03d0*/  @!P2 IMAD.MOV R9, RZ, RZ, -R9 ;  /* 0x000000ffff09a224 */ /* 0x000fe400078e0a09 */
[----:B------:R-:W-:-:S04]  /*03e0*/  @!P3 IADD3 R4, PT, PT, -R4, RZ, RZ ;  /* 0x000000ff0404b210 */ /* 0x000fc80007ffe1ff */
[----:B------:R-:W-:Y:S02]  /*03f0*/  @!P4 LOP3.LUT R9, RZ, R0, RZ, 0x33, !PT ;  /* 0x00000000ff09c212 */ /* 0x000fe400078e33ff */
[----:B------:R-:W-:-:S05]  /*0400*/  @!P5 LOP3.LUT R4, RZ, R6, RZ, 0x33, !PT ;  /* 0x00000006ff04d212 */ /* 0x000fca00078e33ff */
[----:B------:R-:W-:-:S05]  /*0410*/  IMAD R5, R9, R4, RZ ;  /* 0x0000000409057224 */ /* 0x000fca00078e02ff */
[----:B------:R-:W-:Y:S01]  /*0420*/  STG.E desc[UR4][R2.64+0x1c], R5 ;  /* 0x00001c0502007986 */ /* 0x000fe2000c101904 */
[----:B------:R-:W-:Y:S05]  /*0430*/  EXIT ;  /* 0x000000000000794d */ /* 0x000fea0003800000 */
.L_x_0:
[----:B------:R-:W-:-:S00]  /*0440*/  BRA `(.L_x_0) ;  /* 0xfffffffc00fc7947 */ /* 0x000fc0000383ffff */
[----:B------:R-:W-:-:S00]  /*0450*/  NOP ;  /* 0x0000000000007918 */ /* 0x000fc00000000000 */
        /* <DEDUP_REMOVED lines=10> */
.L_x_1:


//--------------------- .nv.shared.reserved.0     --------------------------
	.section	.nv.shared.reserved.0,"aw",@nobits
	.weak		__nv_reservedSMEM_offset_0_alias
	.size		__nv_reservedSMEM_offset_0_alias, 0, 64
	.other		__nv_reservedSMEM_offset_0_alias,@"STO_CUDA_RESERVED_SHARED STV_DEFAULT"
__nv_reservedSMEM_offset_0_alias:
	.zero		0
	.zero		64


//--------------------- .nv.constant0._Z16color_conversionP16Coefficients_AOS --------------------------
	.section	.nv.constant0._Z16color_conversionP16Coefficients_AOS,"a",@progbits
	.sectionflags	@""
	.align	4
.nv.constant0._Z16color_conversionP16Coefficients_AOS:
	.zero		904


//--------------------- SYMBOLS --------------------------

	.type		.nv.reservedSmem.offset0,@object
	.size		.nv.reservedSmem.offset0,0x4
